	.headerflags	@"EF_CUDA_TEXMODE_UNIFIED EF_CUDA_64BIT_ADDRESS EF_CUDA_ACCELERATORS EF_CUDA_SM90 EF_CUDA_VIRTUAL_SM(EF_CUDA_SM90)"
	.elftype	@"ET_EXEC"


//--------------------- .nv.info                  --------------------------
	.section	.nv.info,"",@"SHT_CUDA_INFO"
	.align	4


	//----- nvinfo : EIATTR_REGCOUNT
	.align		4
        /*0000*/ 	.byte	0x04, 0x2f
        /*0002*/ 	.short	(.L_1 - .L_0)
	.align		4
.L_0:
        /*0004*/ 	.word	index@(triton_poi_fused_convolution_relu_threshold_backward_29)
        /*0008*/ 	.word	0x0000000c


	//----- nvinfo : EIATTR_MIN_STACK_SIZE
	.align		4
.L_1:
        /*000c*/ 	.byte	0x04, 0x12
        /*000e*/ 	.short	(.L_3 - .L_2)
	.align		4
.L_2:
        /*0010*/ 	.word	index@(triton_poi_fused_convolution_relu_threshold_backward_29)
        /*0014*/ 	.word	0x00000000


	//----- nvinfo : EIATTR_FRAME_SIZE
	.align		4
.L_3:
        /*0018*/ 	.byte	0x04, 0x11
        /*001a*/ 	.short	(.L_5 - .L_4)
	.align		4
.L_4:
        /*001c*/ 	.word	index@(triton_poi_fused_convolution_relu_threshold_backward_29)
        /*0020*/ 	.word	0x00000000


	//----- nvinfo : EIATTR_MIN_STACK_SIZE
	.align		4
.L_5:
        /*0024*/ 	.byte	0x04, 0x12
        /*0026*/ 	.short	(.L_7 - .L_6)
	.align		4
.L_6:
        /*0028*/ 	.word	index@(triton_poi_fused_convolution_relu_threshold_backward_29)
        /*002c*/ 	.word	0x00000000
.L_7:


//--------------------- .nv.info.triton_poi_fused_convolution_relu_threshold_backward_29 --------------------------
	.section	.nv.info.triton_poi_fused_convolution_relu_threshold_backward_29,"",@"SHT_CUDA_INFO"
	.sectionflags	@""
	.align	4


	//----- nvinfo : EIATTR_CUDA_API_VERSION
	.align		4
        /*0000*/ 	.byte	0x04, 0x37
        /*0002*/ 	.short	(.L_9 - .L_8)
.L_8:
        /*0004*/ 	.word	0x0000007c


	//----- nvinfo : EIATTR_KPARAM_INFO
	.align		4
.L_9:
        /*0008*/ 	.byte	0x04, 0x17
        /*000a*/ 	.short	(.L_11 - .L_10)
.L_10:
        /*000c*/ 	.word	0x00000000
        /*0010*/ 	.short	0x0003
        /*0012*/ 	.short	0x0018
        /*0014*/ 	.byte	0x00, 0xf0, 0x11, 0x00


	//----- nvinfo : EIATTR_KPARAM_INFO
	.align		4
.L_11:
        /*0018*/ 	.byte	0x04, 0x17
        /*001a*/ 	.short	(.L_13 - .L_12)
.L_12:
        /*001c*/ 	.word	0x00000000
        /*0020*/ 	.short	0x0002
        /*0022*/ 	.short	0x0010
        /*0024*/ 	.byte	0x00, 0xf4, 0x21, 0x00


	//----- nvinfo : EIATTR_KPARAM_INFO
	.align		4
.L_13:
        /*0028*/ 	.byte	0x04, 0x17
        /*002a*/ 	.short	(.L_15 - .L_14)
.L_14:
        /*002c*/ 	.word	0x00000000
        /*0030*/ 	.short	0x0001
        /*0032*/ 	.short	0x0008
        /*0034*/ 	.byte	0x00, 0xf4, 0x21, 0x00


	//----- nvinfo : EIATTR_KPARAM_INFO
	.align		4
.L_15:
        /*0038*/ 	.byte	0x04, 0x17
        /*003a*/ 	.short	(.L_17 - .L_16)
.L_16:
        /*003c*/ 	.word	0x00000000
        /*0040*/ 	.short	0x0000
        /*0042*/ 	.short	0x0000
        /*0044*/ 	.byte	0x00, 0xf4, 0x21, 0x00


	//----- nvinfo : EIATTR_SPARSE_MMA_MASK
	.align		4
.L_17:
        /*0048*/ 	.byte	0x03, 0x50
        /*004a*/ 	.short	0x0000


	//----- nvinfo : EIATTR_MAXREG_COUNT
	.align		4
        /*004c*/ 	.byte	0x03, 0x1b
        /*004e*/ 	.short	0x00ff


	//----- nvinfo : EIATTR_EXIT_INSTR_OFFSETS
	.align		4
        /*0050*/ 	.byte	0x04, 0x1c
        /*0052*/ 	.short	(.L_19 - .L_18)


	//   ....[0]....
.L_18:
        /*0054*/ 	.word	0x000001a0


	//----- nvinfo : EIATTR_REQNTID
	.align		4
.L_19:
        /*0058*/ 	.byte	0x04, 0x10
        /*005a*/ 	.short	(.L_21 - .L_20)
.L_20:
        /*005c*/ 	.word	0x00000080
        /*0060*/ 	.word	0x00000001
        /*0064*/ 	.word	0x00000001


	//----- nvinfo : EIATTR_CBANK_PARAM_SIZE
	.align		4
.L_21:
        /*0068*/ 	.byte	0x03, 0x19
        /*006a*/ 	.short	0x001c


	//----- nvinfo : EIATTR_PARAM_CBANK
	.align		4
        /*006c*/ 	.byte	0x04, 0x0a
        /*006e*/ 	.short	(.L_23 - .L_22)
	.align		4
.L_22:
        /*0070*/ 	.word	index@(.nv.constant0.triton_poi_fused_convolution_relu_threshold_backward_29)
        /*0074*/ 	.short	0x0210
        /*0076*/ 	.short	0x001c


	//----- nvinfo : EIATTR_SW_WAR
	.align		4
.L_23:
        /*0078*/ 	.byte	0x04, 0x36
        /*007a*/ 	.short	(.L_25 - .L_24)
.L_24:
        /*007c*/ 	.word	0x00000008
.L_25:


//--------------------- .nv.callgraph             --------------------------
	.section	.nv.callgraph,"",@"SHT_CUDA_CALLGRAPH"
	.align	4
	.sectionentsize	8
	.align		4
        /*0000*/ 	.word	0x00000000
	.align		4
        /*0004*/ 	.word	0xffffffff
	.align		4
        /*0008*/ 	.word	0x00000000
	.align		4
        /*000c*/ 	.word	0xfffffffe
	.align		4
        /*0010*/ 	.word	0x00000000
	.align		4
        /*0014*/ 	.word	0xfffffffd
	.align		4
        /*0018*/ 	.word	0x00000000
	.align		4
        /*001c*/ 	.word	0xfffffffc


//--------------------- .text.triton_poi_fused_convolution_relu_threshold_backward_29 --------------------------
	.section	.text.triton_poi_fused_convolution_relu_threshold_backward_29,"ax",@progbits
	.align	128
        .global         triton_poi_fused_convolution_relu_threshold_backward_29
        .type           triton_poi_fused_convolution_relu_threshold_backward_29,@function
        .size           triton_poi_fused_convolution_relu_threshold_backward_29,(.L_x_1 - triton_poi_fused_convolution_relu_threshold_backward_29)
        .other          triton_poi_fused_convolution_relu_threshold_backward_29,@"STO_CUDA_ENTRY STV_DEFAULT"
triton_poi_fused_convolution_relu_threshold_backward_29:
.text.triton_poi_fused_convolution_relu_threshold_backward_29:
[----:B------:R-:W-:Y:S01]  /*0000*/  LDC R1, c[0x0][0x28] ;  /* 0x00000a00ff017b82 */ /* 0x000fe20000000800 */
[----:B------:R-:W1:Y:S07]  /*0010*/  S2R R0, SR_TID.X ;  /* 0x0000000000007919 */ /* 0x000e6e0000002100 */
[----:B------:R-:W2:Y:S01]  /*0020*/  LDC.64 R2, c[0x0][0x210] ;  /* 0x00008400ff027b82 */ /* 0x000ea20000000a00 */
[----:B------:R-:W-:Y:S01]  /*0030*/  ULDC.64 UR4, c[0x0][0x208] ;  /* 0x0000820000047ab9 */ /* 0x000fe20000000a00 */
[----:B------:R-:W-:Y:S01]  /*0040*/  ULDC.64 UR6, c[0x0][0x220] ;  /* 0x0000880000067ab9 */ /* 0x000fe20000000a00 */
[----:B------:R-:W3:Y:S05]  /*0050*/  S2R R7, SR_CTAID.X ;  /* 0x0000000000077919 */ /* 0x000eea0000002500 */
[----:B------:R-:W4:Y:S01]  /*0060*/  LDC.64 R4, c[0x0][0x218] ;  /* 0x00008600ff047b82 */ /* 0x000f220000000a00 */
[----:B-1----:R-:W-:-:S02]  /*0070*/  LOP3.LUT R0, R0, 0x7f, RZ, 0xc0, !PT ;  /* 0x0000007f00007812 */ /* 0x002fc400078ec0ff */
[----:B---3--:R-:W-:-:S03]  /*0080*/  SHF.R.S32.HI R6, RZ, 0x18, R7 ;  /* 0x00000018ff067819 */ /* 0x008fc60000011407 */
[----:B------:R-:W-:Y:S01]  /*0090*/  IMAD R7, R7, 0x80, R0 ;  /* 0x0000008007077824 */ /* 0x000fe200078e0200 */
[----:B------:R-:W-:-:S03]  /*00a0*/  SGXT R0, R6, 0x1 ;  /* 0x000000010600781a */ /* 0x000fc60000000200 */
[----:B--2---:R-:W-:Y:S01]  /*00b0*/  IMAD.WIDE R2, R7, 0x4, R2 ;  /* 0x0000000407027825 */ /* 0x004fe200078e0202 */
[----:B------:R-:W-:-:S05]  /*00c0*/  LEA.HI R0, R0, R7, RZ, 0x5 ;  /* 0x0000000700007211 */ /* 0x000fca00078f28ff */
[----:B------:R-:W2:Y:S01]  /*00d0*/  LDG.E R2, desc[UR4][R2.64] ;  /* 0x0000000402027981 */ /* 0x000ea2000c1e1900 */
[----:B------:R-:W-:-:S05]  /*00e0*/  LOP3.LUT R0, R0, 0xffffffe0, RZ, 0xc0, !PT ;  /* 0xffffffe000007812 */ /* 0x000fca00078ec0ff */
[----:B------:R-:W-:-:S04]  /*00f0*/  IMAD.IADD R9, R7, 0x1, -R0 ;  /* 0x0000000107097824 */ /* 0x000fc800078e0a00 */
[----:B----4-:R-:W-:-:S06]  /*0100*/  IMAD.WIDE R4, R9, 0x4, R4 ;  /* 0x0000000409047825 */ /* 0x010fcc00078e0204 */
[----:B------:R-:W2:Y:S01]  /*0110*/  LDG.E.EL R5, desc[UR4][R4.64] ;  /* 0x0000000404057981 */ /* 0x000ea2000c2e1900 */
[----:B------:R-:W-:-:S04]  /*0120*/  IADD3 R6, P1, R7, UR6, RZ ;  /* 0x0000000607067c10 */ /* 0x000fc8000ff3e0ff */
[----:B------:R-:W-:Y:S01]  /*0130*/  LEA.HI.X.SX32 R7, R7, UR7, 0x1, P1 ;  /* 0x0000000707077c11 */ /* 0x000fe200088f0eff */
[C---:B--2---:R-:W-:Y:S01]  /*0140*/  FADD R0, R2.reuse, R5 ;  /* 0x0000000502007221 */ /* 0x044fe20000000000 */
[----:B------:R-:W-:-:S04]  /*0150*/  FSETP.GEU.AND P0, PT, R2, -R5, PT ;  /* 0x800000050200720b */ /* 0x000fc80003f0e000 */
[----:B------:R-:W-:-:S04]  /*0160*/  FSEL R0, R0, RZ, P0 ;  /* 0x000000ff00007208 */ /* 0x000fc80000000000 */
[----:B------:R-:W-:-:S04]  /*0170*/  FSETP.GTU.AND P0, PT, R0, RZ, PT ;  /* 0x000000ff0000720b */ /* 0x000fc80003f0c000 */
[----:B------:R-:W-:-:S05]  /*0180*/  SEL R9, RZ, 0x1, P0 ;  /* 0x00000001ff097807 */ /* 0x000fca0000000000 */
[----:B------:R-:W-:Y:S01]  /*0190*/  STG.E.U8 desc[UR4][R6.64], R9 ;  /* 0x0000000906007986 */ /* 0x000fe2000c101104 */
[----:B------:R-:W-:Y:S05]  /*01a0*/  EXIT ;  /* 0x000000000000794d */ /* 0x000fea0003800000 */
.L_x_0:
[----:B------:R-:W-:-:S00]  /*01b0*/  BRA `(.L_x_0) ;  /* 0xfffffffc00fc7947 */ /* 0x000fc0000383ffff */
[----:B------:R-:W-:-:S00]  /*01c0*/  NOP ;  /* 0x0000000000007918 */ /* 0x000fc00000000000 */
        /* <DEDUP_REMOVED lines=11> */
.L_x_1:


//--------------------- .nv.constant0.triton_poi_fused_convolution_relu_threshold_backward_29 --------------------------
	.section	.nv.constant0.triton_poi_fused_convolution_relu_threshold_backward_29,"a",@progbits
	.sectionflags	@""
	.align	4
.nv.constant0.triton_poi_fused_convolution_relu_threshold_backward_29:
	.zero		556
